//
// Generated by NVIDIA NVVM Compiler
//
// Compiler Build ID: CL-36424714
// Cuda compilation tools, release 13.0, V13.0.88
// Based on NVVM 20.0.0
//

.version 9.0
.target sm_100
.address_size 64

	// .globl	_Z17multiply_in_placePfPKfi

.visible .entry _Z17multiply_in_placePfPKfi(
	.param .u64 .ptr .align 1 _Z17multiply_in_placePfPKfi_param_0,
	.param .u64 .ptr .align 1 _Z17multiply_in_placePfPKfi_param_1,
	.param .u32 _Z17multiply_in_placePfPKfi_param_2
)
{
	.reg .pred 	%p<2>;
	.reg .b32 	%r<6>;
	.reg .b32 	%f<4>;
	.reg .b64 	%rd<8>;

	ld.param.u64 	%rd1, [_Z17multiply_in_placePfPKfi_param_0];
	ld.param.u64 	%rd2, [_Z17multiply_in_placePfPKfi_param_1];
	ld.param.u32 	%r2, [_Z17multiply_in_placePfPKfi_param_2];
	mov.u32 	%r3, %ctaid.x;
	mov.u32 	%r4, %ntid.x;
	mov.u32 	%r5, %tid.x;
	mad.lo.s32 	%r1, %r3, %r4, %r5;
	setp.ge.s32 	%p1, %r1, %r2;
	@%p1 bra 	$L__BB0_2;
	cvta.to.global.u64 	%rd3, %rd2;
	cvta.to.global.u64 	%rd4, %rd1;
	mul.wide.s32 	%rd5, %r1, 4;
	add.s64 	%rd6, %rd3, %rd5;
	ld.global.f32 	%f1, [%rd6];
	add.s64 	%rd7, %rd4, %rd5;
	ld.global.f32 	%f2, [%rd7];
	mul.f32 	%f3, %f1, %f2;
	st.global.f32 	[%rd7], %f3;
$L__BB0_2:
	ret;

}


// ===== COMPILED SASS (sm_100) =====

	.target	sm_100

	.elftype	@"ET_EXEC"


//--------------------- .note.nv.tkinfo           --------------------------
	.section	.note.nv.tkinfo,"",@"SHT_NOTE"
	.sectionflags	@"SHF_NOTE_NV_TKINFO"
	.tkinfo
        /*0018*/ 	.word	0x00000002
        /*0030*/ 	.string	""
        /*0030*/ 	.string	"ptxas"
        /*0030*/ 	.string	"Cuda compilation tools, release 13.0, V13.0.88"
        /*0030*/ 	.string	"Build cuda_13.0.r13.0/compiler.36424714_0"
        /*0030*/ 	.string	"-arch sm_100 -m 64 "



//--------------------- .note.nv.cuinfo           --------------------------
	.section	.note.nv.cuinfo,"",@"SHT_NOTE"
	.sectionflags	@"SHF_NOTE_NV_CUINFO"
        /*0018*/ 	.short	0x0002
        /*001a*/ 	.short	0x0064
        /*001c*/ 	.short	0x0082
	.zero		2


//--------------------- .nv.info                  --------------------------
	.section	.nv.info,"",@"SHT_CUDA_INFO"
	.align	4


	//----- nvinfo : EIATTR_REGCOUNT
	.align		4
        /*0000*/ 	.byte	0x04, 0x2f
        /*0002*/ 	.short	(.L_1 - .L_0)
	.align		4
.L_0:
        /*0004*/ 	.word	index@(_Z17multiply_in_placePfPKfi)
        /*0008*/ 	.word	0x0000000a


	//----- nvinfo : EIATTR_FRAME_SIZE
	.align		4
.L_1:
        /*000c*/ 	.byte	0x04, 0x11
        /*000e*/ 	.short	(.L_3 - .L_2)
	.align		4
.L_2:
        /*0010*/ 	.word	index@(_Z17multiply_in_placePfPKfi)
        /*0014*/ 	.word	0x00000000


	//----- nvinfo : EIATTR_MIN_STACK_SIZE
	.align		4
.L_3:
        /*0018*/ 	.byte	0x04, 0x12
        /*001a*/ 	.short	(.L_5 - .L_4)
	.align		4
.L_4:
        /*001c*/ 	.word	index@(_Z17multiply_in_placePfPKfi)
        /*0020*/ 	.word	0x00000000
.L_5:


//--------------------- .nv.compat                --------------------------
	.section	.nv.compat,"",@"SHT_CUDA_COMPAT_INFO"
	.align	4
        /*0000*/ 	.byte	0x02, 0x09, 0x00, 0x00, 0x02, 0x02, 0x01, 0x00, 0x02, 0x05, 0x05, 0x00, 0x03, 0x07, 0x01, 0x01
        /*0010*/ 	.byte	0x02, 0x03, 0x00, 0x00, 0x02, 0x06, 0x01, 0x00, 0x04, 0x0b, 0x08, 0x00, 0x09, 0x00, 0x00, 0x00
        /*0020*/ 	.byte	0x00, 0x00, 0x00, 0x00


//--------------------- .nv.info._Z17multiply_in_placePfPKfi --------------------------
	.section	.nv.info._Z17multiply_in_placePfPKfi,"",@"SHT_CUDA_INFO"
	.sectionflags	@""
	.align	4


	//----- nvinfo : EIATTR_CUDA_API_VERSION
	.align		4
        /*0000*/ 	.byte	0x04, 0x37
        /*0002*/ 	.short	(.L_7 - .L_6)
.L_6:
        /*0004*/ 	.word	0x00000082


	//----- nvinfo : EIATTR_KPARAM_INFO
	.align		4
.L_7:
        /*0008*/ 	.byte	0x04, 0x17
        /*000a*/ 	.short	(.L_9 - .L_8)
.L_8:
        /*000c*/ 	.word	0x00000000
        /*0010*/ 	.short	0x0002
        /*0012*/ 	.short	0x0010
        /*0014*/ 	.byte	0x00, 0xf0, 0x11, 0x00


	//----- nvinfo : EIATTR_KPARAM_INFO
	.align		4
.L_9:
        /*0018*/ 	.byte	0x04, 0x17
        /*001a*/ 	.short	(.L_11 - .L_10)
.L_10:
        /*001c*/ 	.word	0x00000000
        /*0020*/ 	.short	0x0001
        /*0022*/ 	.short	0x0008
        /*0024*/ 	.byte	0x00, 0xf5, 0x21, 0x00


	//----- nvinfo : EIATTR_KPARAM_INFO
	.align		4
.L_11:
        /*0028*/ 	.byte	0x04, 0x17
        /*002a*/ 	.short	(.L_13 - .L_12)
.L_12:
        /*002c*/ 	.word	0x00000000
        /*0030*/ 	.short	0x0000
        /*0032*/ 	.short	0x0000
        /*0034*/ 	.byte	0x00, 0xf5, 0x21, 0x00


	//----- nvinfo : EIATTR_SPARSE_MMA_MASK
	.align		4
.L_13:
        /*0038*/ 	.byte	0x03, 0x50
        /*003a*/ 	.short	0x0000


	//----- nvinfo : EIATTR_MAXREG_COUNT
	.align		4
        /*003c*/ 	.byte	0x03, 0x1b
        /*003e*/ 	.short	0x00ff


	//----- nvinfo : EIATTR_MERCURY_ISA_VERSION
	.align		4
        /*0040*/ 	.byte	0x03, 0x5f
        /*0042*/ 	.short	0x0101


	//----- nvinfo : EIATTR_VRC_CTA_INIT_COUNT
	.align		4
        /*0044*/ 	.byte	0x02, 0x4a
	.zero		1
	.zero		1


	//----- nvinfo : EIATTR_EXIT_INSTR_OFFSETS
	.align		4
        /*0048*/ 	.byte	0x04, 0x1c
        /*004a*/ 	.short	(.L_15 - .L_14)


	//   ....[0]....
.L_14:
        /*004c*/ 	.word	0x00000070


	//   ....[1]....
        /*0050*/ 	.word	0x00000110


	//----- nvinfo : EIATTR_CBANK_PARAM_SIZE
	.align		4
.L_15:
        /*0054*/ 	.byte	0x03, 0x19
        /*0056*/ 	.short	0x0014


	//----- nvinfo : EIATTR_PARAM_CBANK
	.align		4
        /*0058*/ 	.byte	0x04, 0x0a
        /*005a*/ 	.short	(.L_17 - .L_16)
	.align		4
.L_16:
        /*005c*/ 	.word	index@(.nv.constant0._Z17multiply_in_placePfPKfi)
        /*0060*/ 	.short	0x0380
        /*0062*/ 	.short	0x0014


	//----- nvinfo : EIATTR_SW_WAR
	.align		4
.L_17:
        /*0064*/ 	.byte	0x04, 0x36
        /*0066*/ 	.short	(.L_19 - .L_18)
.L_18:
        /*0068*/ 	.word	0x00000008
.L_19:


//--------------------- .nv.callgraph             --------------------------
	.section	.nv.callgraph,"",@"SHT_CUDA_CALLGRAPH"
	.align	4
	.sectionentsize	8
	.align		4
        /*0000*/ 	.word	0x00000000
	.align		4
        /*0004*/ 	.word	0xffffffff
	.align		4
        /*0008*/ 	.word	0x00000000
	.align		4
        /*000c*/ 	.word	0xfffffffe
	.align		4
        /*0010*/ 	.word	0x00000000
	.align		4
        /*0014*/ 	.word	0xfffffffd
	.align		4
        /*0018*/ 	.word	0x00000000
	.align		4
        /*001c*/ 	.word	0xfffffffc


//--------------------- .text._Z17multiply_in_placePfPKfi --------------------------
	.section	.text._Z17multiply_in_placePfPKfi,"ax",@progbits
	.align	128
        .global         _Z17multiply_in_placePfPKfi
        .type           _Z17multiply_in_placePfPKfi,@function
        .size           _Z17multiply_in_placePfPKfi,(.L_x_1 - _Z17multiply_in_placePfPKfi)
        .other          _Z17multiply_in_placePfPKfi,@"STO_CUDA_ENTRY STV_DEFAULT"
_Z17multiply_in_placePfPKfi:
.text._Z17multiply_in_placePfPKfi:
[----:B------:R-:W-:Y:S01]  /*0000*/  LDC R1, c[0x0][0x37c] ;  /* 0x0000df00ff017b82 */ /* 0x000fe20000000800 */
[----:B------:R-:W0:Y:S07]  /*0010*/  S2R R0, SR_TID.X ;  /* 0x0000000000007919 */ /* 0x000e2e0000002100 */
[----:B------:R-:W0:Y:S01]  /*0020*/  S2UR UR4, SR_CTAID.X ;  /* 0x00000000000479c3 */ /* 0x000e220000002500 */
[----:B------:R-:W1:Y:S07]  /*0030*/  LDCU UR5, c[0x0][0x390] ;  /* 0x00007200ff0577ac */ /* 0x000e6e0008000800 */
[----:B------:R-:W0:Y:S02]  /*0040*/  LDC R7, c[0x0][0x360] ;  /* 0x0000d800ff077b82 */ /* 0x000e240000000800 */
[----:B0-----:R-:W-:-:S05]  /*0050*/  IMAD R7, R7, UR4, R0 ;  /* 0x0000000407077c24 */ /* 0x001fca000f8e0200 */
[----:B-1----:R-:W-:-:S13]  /*0060*/  ISETP.GE.AND P0, PT, R7, UR5, PT ;  /* 0x0000000507007c0c */ /* 0x002fda000bf06270 */
[----:B------:R-:W-:Y:S05]  /*0070*/  @P0 EXIT ;  /* 0x000000000000094d */ /* 0x000fea0003800000 */
[----:B------:R-:W0:Y:S01]  /*0080*/  LDC.64 R2, c[0x0][0x388] ;  /* 0x0000e200ff027b82 */ /* 0x000e220000000a00 */
[----:B------:R-:W1:Y:S07]  /*0090*/  LDCU.64 UR4, c[0x0][0x358] ;  /* 0x00006b00ff0477ac */ /* 0x000e6e0008000a00 */
[----:B------:R-:W2:Y:S01]  /*00a0*/  LDC.64 R4, c[0x0][0x380] ;  /* 0x0000e000ff047b82 */ /* 0x000ea20000000a00 */
[----:B0-----:R-:W-:-:S06]  /*00b0*/  IMAD.WIDE R2, R7, 0x4, R2 ;  /* 0x0000000407027825 */ /* 0x001fcc00078e0202 */
[----:B-1----:R-:W3:Y:S01]  /*00c0*/  LDG.E R2, desc[UR4][R2.64] ;  /* 0x0000000402027981 */ /* 0x002ee2000c1e1900 */
[----:B--2---:R-:W-:-:S05]  /*00d0*/  IMAD.WIDE R4, R7, 0x4, R4 ;  /* 0x0000000407047825 */ /* 0x004fca00078e0204 */
[----:B------:R-:W3:Y:S02]  /*00e0*/  LDG.E R7, desc[UR4][R4.64] ;  /* 0x0000000404077981 */ /* 0x000ee4000c1e1900 */
[----:B---3--:R-:W-:-:S05]  /*00f0*/  FMUL R7, R2, R7 ;  /* 0x0000000702077220 */ /* 0x008fca0000400000 */
[----:B------:R-:W-:Y:S01]  /*0100*/  STG.E desc[UR4][R4.64], R7 ;  /* 0x0000000704007986 */ /* 0x000fe2000c101904 */
[----:B------:R-:W-:Y:S05]  /*0110*/  EXIT ;  /* 0x000000000000794d */ /* 0x000fea0003800000 */
.L_x_0:
[----:B------:R-:W-:-:S00]  /*0120*/  BRA `(.L_x_0) ;  /* 0xfffffffc00fc7947 */ /* 0x000fc0000383ffff */
[----:B------:R-:W-:-:S00]  /*0130*/  NOP ;  /* 0x0000000000007918 */ /* 0x000fc00000000000 */
        /* <DEDUP_REMOVED lines=12> */
.L_x_1:


//--------------------- .nv.shared.reserved.0     --------------------------
	.section	.nv.shared.reserved.0,"aw",@nobits
	.weak		__nv_reservedSMEM_offset_0_alias
	.size		__nv_reservedSMEM_offset_0_alias, 0, 64
	.other		__nv_reservedSMEM_offset_0_alias,@"STO_CUDA_RESERVED_SHARED STV_DEFAULT"
__nv_reservedSMEM_offset_0_alias:
	.zero		0
	.zero		64


//--------------------- .nv.constant0._Z17multiply_in_placePfPKfi --------------------------
	.section	.nv.constant0._Z17multiply_in_placePfPKfi,"a",@progbits
	.sectionflags	@""
	.align	4
.nv.constant0._Z17multiply_in_placePfPKfi:
	.zero		916


//--------------------- SYMBOLS --------------------------

	.type		.nv.reservedSmem.offset0,@object
	.size		.nv.reservedSmem.offset0,0x4
